//
// Generated by NVIDIA NVVM Compiler
//
// Compiler Build ID: CL-36424714
// Cuda compilation tools, release 13.0, V13.0.88
// Based on NVVM 20.0.0
//

.version 9.0
.target sm_100
.address_size 64

	// .globl	_Z7addVecsPfS_i
.global .align 4 .b8 __cudart_i2opi_f[24] = {65, 144, 67, 60, 153, 149, 98, 219, 192, 221, 52, 245, 209, 87, 39, 252, 41, 21, 68, 78, 110, 131, 249, 162};

.visible .entry _Z7addVecsPfS_i(
	.param .u64 .ptr .align 1 _Z7addVecsPfS_i_param_0,
	.param .u64 .ptr .align 1 _Z7addVecsPfS_i_param_1,
	.param .u32 _Z7addVecsPfS_i_param_2
)
{
	.local .align 4 .b8 	__local_depot0[28];
	.reg .b64 	%SP;
	.reg .b64 	%SPL;
	.reg .pred 	%p<10>;
	.reg .b32 	%r<45>;
	.reg .b32 	%f<28>;
	.reg .b64 	%rd<29>;
	.reg .b64 	%fd<3>;

	mov.u64 	%SPL, __local_depot0;
	ld.param.u64 	%rd9, [_Z7addVecsPfS_i_param_0];
	ld.param.u64 	%rd10, [_Z7addVecsPfS_i_param_1];
	ld.param.u32 	%r16, [_Z7addVecsPfS_i_param_2];
	add.u64 	%rd1, %SPL, 0;
	mov.u32 	%r17, %tid.x;
	mov.u32 	%r18, %ntid.x;
	mov.u32 	%r19, %ctaid.x;
	mad.lo.s32 	%r1, %r18, %r19, %r17;
	setp.ge.s32 	%p1, %r1, %r16;
	@%p1 bra 	$L__BB0_10;
	cvta.to.global.u64 	%rd12, %rd9;
	mul.wide.s32 	%rd13, %r1, 4;
	add.s64 	%rd14, %rd12, %rd13;
	ld.global.f32 	%f1, [%rd14];
	mul.f32 	%f7, %f1, 0f3F22F983;
	cvt.rni.s32.f32 	%r44, %f7;
	cvt.rn.f32.s32 	%f8, %r44;
	fma.rn.f32 	%f9, %f8, 0fBFC90FDA, %f1;
	fma.rn.f32 	%f10, %f8, 0fB3A22168, %f9;
	fma.rn.f32 	%f27, %f8, 0fA7C234C5, %f10;
	abs.f32 	%f3, %f1;
	setp.ltu.f32 	%p2, %f3, 0f47CE4780;
	@%p2 bra 	$L__BB0_9;
	setp.neu.f32 	%p3, %f3, 0f7F800000;
	@%p3 bra 	$L__BB0_4;
	mov.f32 	%f13, 0f00000000;
	mul.rn.f32 	%f27, %f1, %f13;
	mov.b32 	%r44, 0;
	bra.uni 	$L__BB0_9;
$L__BB0_4:
	mov.b32 	%r3, %f1;
	shl.b32 	%r21, %r3, 8;
	or.b32  	%r4, %r21, -2147483648;
	mov.b64 	%rd28, 0;
	mov.b32 	%r41, 0;
	mov.u64 	%rd26, __cudart_i2opi_f;
	mov.u64 	%rd27, %rd1;
$L__BB0_5:
	.pragma "nounroll";
	ld.global.nc.u32 	%r22, [%rd26];
	mad.wide.u32 	%rd17, %r22, %r4, %rd28;
	shr.u64 	%rd28, %rd17, 32;
	st.local.u32 	[%rd27], %rd17;
	add.s32 	%r41, %r41, 1;
	add.s64 	%rd27, %rd27, 4;
	add.s64 	%rd26, %rd26, 4;
	setp.ne.s32 	%p4, %r41, 6;
	@%p4 bra 	$L__BB0_5;
	shr.u32 	%r23, %r3, 23;
	st.local.u32 	[%rd1+24], %rd28;
	and.b32  	%r7, %r23, 31;
	and.b32  	%r24, %r23, 224;
	add.s32 	%r25, %r24, -128;
	shr.u32 	%r26, %r25, 5;
	mul.wide.u32 	%rd18, %r26, 4;
	sub.s64 	%rd8, %rd1, %rd18;
	ld.local.u32 	%r42, [%rd8+24];
	ld.local.u32 	%r43, [%rd8+20];
	setp.eq.s32 	%p5, %r7, 0;
	@%p5 bra 	$L__BB0_8;
	shf.l.wrap.b32 	%r42, %r43, %r42, %r7;
	ld.local.u32 	%r27, [%rd8+16];
	shf.l.wrap.b32 	%r43, %r27, %r43, %r7;
$L__BB0_8:
	shr.u32 	%r28, %r42, 30;
	shf.l.wrap.b32 	%r29, %r43, %r42, 2;
	shl.b32 	%r30, %r43, 2;
	shr.u32 	%r31, %r29, 31;
	add.s32 	%r32, %r31, %r28;
	neg.s32 	%r33, %r32;
	setp.lt.s32 	%p6, %r3, 0;
	selp.b32 	%r44, %r33, %r32, %p6;
	xor.b32  	%r34, %r29, %r3;
	shr.s32 	%r35, %r29, 31;
	xor.b32  	%r36, %r35, %r29;
	xor.b32  	%r37, %r35, %r30;
	cvt.u64.u32 	%rd19, %r36;
	shl.b64 	%rd20, %rd19, 32;
	cvt.u64.u32 	%rd21, %r37;
	or.b64  	%rd22, %rd20, %rd21;
	cvt.rn.f64.s64 	%fd1, %rd22;
	mul.f64 	%fd2, %fd1, 0d3BF921FB54442D19;
	cvt.rn.f32.f64 	%f11, %fd2;
	neg.f32 	%f12, %f11;
	setp.lt.s32 	%p7, %r34, 0;
	selp.f32 	%f27, %f12, %f11, %p7;
$L__BB0_9:
	mul.rn.f32 	%f14, %f27, %f27;
	and.b32  	%r39, %r44, 1;
	setp.eq.b32 	%p8, %r39, 1;
	selp.f32 	%f15, 0f3F800000, %f27, %p8;
	fma.rn.f32 	%f16, %f14, %f15, 0f00000000;
	fma.rn.f32 	%f17, %f14, 0f37CBAC00, 0fBAB607ED;
	selp.f32 	%f18, %f17, 0fB94D4153, %p8;
	selp.f32 	%f19, 0f3D2AAABB, 0f3C0885E4, %p8;
	fma.rn.f32 	%f20, %f18, %f14, %f19;
	selp.f32 	%f21, 0fBEFFFFFF, 0fBE2AAAA8, %p8;
	fma.rn.f32 	%f22, %f20, %f14, %f21;
	fma.rn.f32 	%f23, %f22, %f16, %f15;
	and.b32  	%r40, %r44, 2;
	setp.eq.s32 	%p9, %r40, 0;
	mov.f32 	%f24, 0f00000000;
	sub.f32 	%f25, %f24, %f23;
	selp.f32 	%f26, %f23, %f25, %p9;
	cvta.to.global.u64 	%rd23, %rd10;
	add.s64 	%rd25, %rd23, %rd13;
	st.global.f32 	[%rd25], %f26;
$L__BB0_10:
	ret;

}


// ===== COMPILED SASS (sm_100) =====

	.target	sm_100

	.elftype	@"ET_EXEC"


//--------------------- .note.nv.tkinfo           --------------------------
	.section	.note.nv.tkinfo,"",@"SHT_NOTE"
	.sectionflags	@"SHF_NOTE_NV_TKINFO"
	.tkinfo
        /*0018*/ 	.word	0x00000002
        /*0030*/ 	.string	""
        /*0030*/ 	.string	"ptxas"
        /*0030*/ 	.string	"Cuda compilation tools, release 13.0, V13.0.88"
        /*0030*/ 	.string	"Build cuda_13.0.r13.0/compiler.36424714_0"
        /*0030*/ 	.string	"-arch sm_100 -m 64 "



//--------------------- .note.nv.cuinfo           --------------------------
	.section	.note.nv.cuinfo,"",@"SHT_NOTE"
	.sectionflags	@"SHF_NOTE_NV_CUINFO"
        /*0018*/ 	.short	0x0002
        /*001a*/ 	.short	0x0064
        /*001c*/ 	.short	0x0082
	.zero		2


//--------------------- .nv.info                  --------------------------
	.section	.nv.info,"",@"SHT_CUDA_INFO"
	.align	4


	//----- nvinfo : EIATTR_REGCOUNT
	.align		4
        /*0000*/ 	.byte	0x04, 0x2f
        /*0002*/ 	.short	(.L_2 - .L_1)
	.align		4
.L_1:
        /*0004*/ 	.word	index@(_Z7addVecsPfS_i)
        /*0008*/ 	.word	0x00000012


	//----- nvinfo : EIATTR_FRAME_SIZE
	.align		4
.L_2:
        /*000c*/ 	.byte	0x04, 0x11
        /*000e*/ 	.short	(.L_4 - .L_3)
	.align		4
.L_3:
        /*0010*/ 	.word	index@(_Z7addVecsPfS_i)
        /*0014*/ 	.word	0x00000000


	//----- nvinfo : EIATTR_MIN_STACK_SIZE
	.align		4
.L_4:
        /*0018*/ 	.byte	0x04, 0x12
        /*001a*/ 	.short	(.L_6 - .L_5)
	.align		4
.L_5:
        /*001c*/ 	.word	index@(_Z7addVecsPfS_i)
        /*0020*/ 	.word	0x00000000
.L_6:


//--------------------- .nv.compat                --------------------------
	.section	.nv.compat,"",@"SHT_CUDA_COMPAT_INFO"
	.align	4
        /*0000*/ 	.byte	0x02, 0x09, 0x00, 0x00, 0x02, 0x02, 0x01, 0x00, 0x02, 0x05, 0x05, 0x00, 0x03, 0x07, 0x01, 0x01
        /*0010*/ 	.byte	0x02, 0x03, 0x00, 0x00, 0x02, 0x06, 0x01, 0x00, 0x04, 0x0b, 0x08, 0x00, 0x01, 0x00, 0x00, 0x00
        /*0020*/ 	.byte	0x00, 0x00, 0x00, 0x00


//--------------------- .nv.info._Z7addVecsPfS_i  --------------------------
	.section	.nv.info._Z7addVecsPfS_i,"",@"SHT_CUDA_INFO"
	.sectionflags	@""
	.align	4


	//----- nvinfo : EIATTR_CUDA_API_VERSION
	.align		4
        /*0000*/ 	.byte	0x04, 0x37
        /*0002*/ 	.short	(.L_8 - .L_7)
.L_7:
        /*0004*/ 	.word	0x00000082


	//----- nvinfo : EIATTR_KPARAM_INFO
	.align		4
.L_8:
        /*0008*/ 	.byte	0x04, 0x17
        /*000a*/ 	.short	(.L_10 - .L_9)
.L_9:
        /*000c*/ 	.word	0x00000000
        /*0010*/ 	.short	0x0002
        /*0012*/ 	.short	0x0010
        /*0014*/ 	.byte	0x00, 0xf0, 0x11, 0x00


	//----- nvinfo : EIATTR_KPARAM_INFO
	.align		4
.L_10:
        /*0018*/ 	.byte	0x04, 0x17
        /*001a*/ 	.short	(.L_12 - .L_11)
.L_11:
        /*001c*/ 	.word	0x00000000
        /*0020*/ 	.short	0x0001
        /*0022*/ 	.short	0x0008
        /*0024*/ 	.byte	0x00, 0xf5, 0x21, 0x00


	//----- nvinfo : EIATTR_KPARAM_INFO
	.align		4
.L_12:
        /*0028*/ 	.byte	0x04, 0x17
        /*002a*/ 	.short	(.L_14 - .L_13)
.L_13:
        /*002c*/ 	.word	0x00000000
        /*0030*/ 	.short	0x0000
        /*0032*/ 	.short	0x0000
        /*0034*/ 	.byte	0x00, 0xf5, 0x21, 0x00


	//----- nvinfo : EIATTR_SPARSE_MMA_MASK
	.align		4
.L_14:
        /*0038*/ 	.byte	0x03, 0x50
        /*003a*/ 	.short	0x0000


	//----- nvinfo : EIATTR_MAXREG_COUNT
	.align		4
        /*003c*/ 	.byte	0x03, 0x1b
        /*003e*/ 	.short	0x00ff


	//----- nvinfo : EIATTR_MERCURY_ISA_VERSION
	.align		4
        /*0040*/ 	.byte	0x03, 0x5f
        /*0042*/ 	.short	0x0101


	//----- nvinfo : EIATTR_VRC_CTA_INIT_COUNT
	.align		4
        /*0044*/ 	.byte	0x02, 0x4a
	.zero		1
	.zero		1


	//----- nvinfo : EIATTR_EXIT_INSTR_OFFSETS
	.align		4
        /*0048*/ 	.byte	0x04, 0x1c
        /*004a*/ 	.short	(.L_16 - .L_15)


	//   ....[0]....
.L_15:
        /*004c*/ 	.word	0x00000070


	//   ....[1]....
        /*0050*/ 	.word	0x000008a0


	//----- nvinfo : EIATTR_CRS_STACK_SIZE
	.align		4
.L_16:
        /*0054*/ 	.byte	0x04, 0x1e
        /*0056*/ 	.short	(.L_18 - .L_17)
.L_17:
        /*0058*/ 	.word	0x00000000


	//----- nvinfo : EIATTR_CBANK_PARAM_SIZE
	.align		4
.L_18:
        /*005c*/ 	.byte	0x03, 0x19
        /*005e*/ 	.short	0x0014


	//----- nvinfo : EIATTR_PARAM_CBANK
	.align		4
        /*0060*/ 	.byte	0x04, 0x0a
        /*0062*/ 	.short	(.L_20 - .L_19)
	.align		4
.L_19:
        /*0064*/ 	.word	index@(.nv.constant0._Z7addVecsPfS_i)
        /*0068*/ 	.short	0x0380
        /*006a*/ 	.short	0x0014


	//----- nvinfo : EIATTR_SW_WAR
	.align		4
.L_20:
        /*006c*/ 	.byte	0x04, 0x36
        /*006e*/ 	.short	(.L_22 - .L_21)
.L_21:
        /*0070*/ 	.word	0x00000008
.L_22:


//--------------------- .nv.callgraph             --------------------------
	.section	.nv.callgraph,"",@"SHT_CUDA_CALLGRAPH"
	.align	4
	.sectionentsize	8
	.align		4
        /*0000*/ 	.word	0x00000000
	.align		4
        /*0004*/ 	.word	0xffffffff
	.align		4
        /*0008*/ 	.word	0x00000000
	.align		4
        /*000c*/ 	.word	0xfffffffe
	.align		4
        /*0010*/ 	.word	0x00000000
	.align		4
        /*0014*/ 	.word	0xfffffffd
	.align		4
        /*0018*/ 	.word	0x00000000
	.align		4
        /*001c*/ 	.word	0xfffffffc


//--------------------- .nv.constant4             --------------------------
	.section	.nv.constant4,"a",@progbits
	.align	8
	.align		8
.nv.constant4:
        /*0000*/ 	.dword	__cudart_i2opi_f


//--------------------- .text._Z7addVecsPfS_i     --------------------------
	.section	.text._Z7addVecsPfS_i,"ax",@progbits
	.align	128
        .global         _Z7addVecsPfS_i
        .type           _Z7addVecsPfS_i,@function
        .size           _Z7addVecsPfS_i,(.L_x_6 - _Z7addVecsPfS_i)
        .other          _Z7addVecsPfS_i,@"STO_CUDA_ENTRY STV_DEFAULT"
_Z7addVecsPfS_i:
.text._Z7addVecsPfS_i:
[----:B------:R-:W-:Y:S01]  /*0000*/  LDC R1, c[0x0][0x37c] ;  /* 0x0000df00ff017b82 */ /* 0x000fe20000000800 */
[----:B------:R-:W0:Y:S01]  /*0010*/  S2R R2, SR_TID.X ;  /* 0x0000000000027919 */ /* 0x000e220000002100 */
[----:B------:R-:W0:Y:S01]  /*0020*/  LDCU UR4, c[0x0][0x360] ;  /* 0x00006c00ff0477ac */ /* 0x000e220008000800 */
[----:B------:R-:W0:Y:S01]  /*0030*/  S2R R3, SR_CTAID.X ;  /* 0x0000000000037919 */ /* 0x000e220000002500 */
[----:B------:R-:W1:Y:S01]  /*0040*/  LDCU UR5, c[0x0][0x390] ;  /* 0x00007200ff0577ac */ /* 0x000e620008000800 */
[----:B0-----:R-:W-:-:S05]  /*0050*/  IMAD R2, R3, UR4, R2 ;  /* 0x0000000403027c24 */ /* 0x001fca000f8e0202 */
[----:B-1----:R-:W-:-:S13]  /*0060*/  ISETP.GE.AND P0, PT, R2, UR5, PT ;  /* 0x0000000502007c0c */ /* 0x002fda000bf06270 */
[----:B------:R-:W-:Y:S05]  /*0070*/  @P0 EXIT ;  /* 0x000000000000094d */ /* 0x000fea0003800000 */
[----:B------:R-:W0:Y:S01]  /*0080*/  LDC.64 R4, c[0x0][0x380] ;  /* 0x0000e000ff047b82 */ /* 0x000e220000000a00 */
[----:B------:R-:W1:Y:S01]  /*0090*/  LDCU.64 UR6, c[0x0][0x358] ;  /* 0x00006b00ff0677ac */ /* 0x000e620008000a00 */
[----:B0-----:R-:W-:-:S05]  /*00a0*/  IMAD.WIDE R4, R2, 0x4, R4 ;  /* 0x0000000402047825 */ /* 0x001fca00078e0204 */
[----:B-1----:R-:W2:Y:S01]  /*00b0*/  LDG.E R0, desc[UR6][R4.64] ;  /* 0x0000000604007981 */ /* 0x002ea2000c1e1900 */
[----:B------:R-:W-:Y:S01]  /*00c0*/  BSSY.RECONVERGENT B0, `(.L_x_0) ;  /* 0x0000069000007945 */ /* 0x000fe20003800200 */
[C---:B--2---:R-:W-:Y:S01]  /*00d0*/  FMUL R3, R0.reuse, 0.63661974668502807617 ;  /* 0x3f22f98300037820 */ /* 0x044fe20000400000 */
[----:B------:R-:W-:-:S05]  /*00e0*/  FSETP.GE.AND P0, PT, |R0|, 105615, PT ;  /* 0x47ce47800000780b */ /* 0x000fca0003f06200 */
[----:B------:R-:W0:Y:S02]  /*00f0*/  F2I.NTZ R3, R3 ;  /* 0x0000000300037305 */ /* 0x000e240000203100 */
[----:B0-----:R-:W-:-:S05]  /*0100*/  I2FP.F32.S32 R7, R3 ;  /* 0x0000000300077245 */ /* 0x001fca0000201400 */
[----:B------:R-:W-:-:S04]  /*0110*/  FFMA R6, R7, -1.5707962512969970703, R0 ;  /* 0xbfc90fda07067823 */ /* 0x000fc80000000000 */
[----:B------:R-:W-:-:S04]  /*0120*/  FFMA R6, R7, -7.5497894158615963534e-08, R6 ;  /* 0xb3a2216807067823 */ /* 0x000fc80000000006 */
[----:B------:R-:W-:Y:S01]  /*0130*/  FFMA R6, R7, -5.3903029534742383927e-15, R6 ;  /* 0xa7c234c507067823 */ /* 0x000fe20000000006 */
[----:B------:R-:W-:Y:S06]  /*0140*/  @!P0 BRA `(.L_x_1) ;  /* 0x0000000400808947 */ /* 0x000fec0003800000 */
[----:B------:R-:W-:-:S13]  /*0150*/  FSETP.NEU.AND P0, PT, |R0|, +INF , PT ;  /* 0x7f8000000000780b */ /* 0x000fda0003f0d200 */
[----:B------:R-:W-:Y:S01]  /*0160*/  @!P0 FMUL R6, RZ, R0 ;  /* 0x00000000ff068220 */ /* 0x000fe20000400000 */
[----:B------:R-:W-:Y:S01]  /*0170*/  @!P0 IMAD.MOV.U32 R3, RZ, RZ, RZ ;  /* 0x000000ffff038224 */ /* 0x000fe200078e00ff */
[----:B------:R-:W-:Y:S06]  /*0180*/  @!P0 BRA `(.L_x_1) ;  /* 0x0000000400708947 */ /* 0x000fec0003800000 */
[----:B------:R-:W-:Y:S01]  /*0190*/  IMAD.SHL.U32 R3, R0, 0x100, RZ ;  /* 0x0000010000037824 */ /* 0x000fe200078e00ff */
[----:B------:R-:W0:Y:S01]  /*01a0*/  LDCU.64 UR8, c[0x4][URZ] ;  /* 0x01000000ff0877ac */ /* 0x000e220008000a00 */
[----:B------:R-:W-:Y:S02]  /*01b0*/  IMAD.MOV.U32 R11, RZ, RZ, RZ ;  /* 0x000000ffff0b7224 */ /* 0x000fe400078e00ff */
[----:B------:R-:W-:Y:S01]  /*01c0*/  IMAD.MOV.U32 R8, RZ, RZ, RZ ;  /* 0x000000ffff087224 */ /* 0x000fe200078e00ff */
[----:B------:R-:W-:Y:S01]  /*01d0*/  LOP3.LUT R3, R3, 0x80000000, RZ, 0xfc, !PT ;  /* 0x8000000003037812 */ /* 0x000fe200078efcff */
[----:B------:R-:W-:Y:S01]  /*01e0*/  UMOV UR5, URZ ;  /* 0x000000ff00057c82 */ /* 0x000fe20008000000 */
[----:B------:R-:W-:-:S05]  /*01f0*/  UMOV UR4, URZ ;  /* 0x000000ff00047c82 */ /* 0x000fca0008000000 */
.L_x_2:
[----:B0-----:R-:W-:Y:S01]  /*0200*/  IMAD.U32 R6, RZ, RZ, UR8 ;  /* 0x00000008ff067e24 */ /* 0x001fe2000f8e00ff */
[----:B------:R-:W-:-:S05]  /*0210*/  MOV R7, UR9 ;  /* 0x0000000900077c02 */ /* 0x000fca0008000f00 */
[----:B------:R-:W2:Y:S01]  /*0220*/  LDG.E.CONSTANT R4, desc[UR6][R6.64] ;  /* 0x0000000606047981 */ /* 0x000ea2000c1e9900 */
[----:B------:R-:W-:Y:S01]  /*0230*/  UIADD3 UR4, UPT, UPT, UR4, 0x1, URZ ;  /* 0x0000000104047890 */ /* 0x000fe2000fffe0ff */
[C---:B------:R-:W-:Y:S01]  /*0240*/  ISETP.EQ.AND P0, PT, R8.reuse, RZ, PT ;  /* 0x000000ff0800720c */ /* 0x040fe20003f02270 */
[----:B------:R-:W-:Y:S01]  /*0250*/  UIADD3 UR8, UP1, UPT, UR8, 0x4, URZ ;  /* 0x0000000408087890 */ /* 0x000fe2000ff3e0ff */
[C---:B------:R-:W-:Y:S01]  /*0260*/  ISETP.EQ.AND P1, PT, R8.reuse, 0x4, PT ;  /* 0x000000040800780c */ /* 0x040fe20003f22270 */
[----:B------:R-:W-:Y:S01]  /*0270*/  UISETP.NE.AND UP0, UPT, UR4, 0x6, UPT ;  /* 0x000000060400788c */ /* 0x000fe2000bf05270 */
[C---:B------:R-:W-:Y:S01]  /*0280*/  ISETP.EQ.AND P2, PT, R8.reuse, 0x8, PT ;  /* 0x000000080800780c */ /* 0x040fe20003f42270 */
[----:B------:R-:W-:Y:S01]  /*0290*/  UIADD3.X UR9, UPT, UPT, URZ, UR9, URZ, UP1, !UPT ;  /* 0x00000009ff097290 */ /* 0x000fe20008ffe4ff */
[C---:B------:R-:W-:Y:S02]  /*02a0*/  ISETP.EQ.AND P3, PT, R8.reuse, 0xc, PT ;  /* 0x0000000c0800780c */ /* 0x040fe40003f62270 */
[----:B------:R-:W-:-:S02]  /*02b0*/  ISETP.EQ.AND P4, PT, R8, 0x10, PT ;  /* 0x000000100800780c */ /* 0x000fc40003f82270 */
[C---:B------:R-:W-:Y:S01]  /*02c0*/  ISETP.EQ.AND P5, PT, R8.reuse, 0x14, PT ;  /* 0x000000140800780c */ /* 0x040fe20003fa2270 */
[----:B------:R-:W-:Y:S02]  /*02d0*/  VIADD R8, R8, 0x4 ;  /* 0x0000000408087836 */ /* 0x000fe40000000000 */
[----:B--2---:R-:W-:-:S03]  /*02e0*/  IMAD.WIDE.U32 R4, R4, R3, RZ ;  /* 0x0000000304047225 */ /* 0x004fc600078e00ff */
[----:B------:R-:W-:-:S04]  /*02f0*/  IADD3 R4, P6, PT, R4, R11, RZ ;  /* 0x0000000b04047210 */ /* 0x000fc80007fde0ff */
[----:B------:R-:W-:Y:S01]  /*0300*/  IADD3.X R11, PT, PT, R5, UR5, RZ, P6, !PT ;  /* 0x00000005050b7c10 */ /* 0x000fe2000b7fe4ff */
[--C-:B------:R-:W-:Y:S01]  /*0310*/  @P0 IMAD.MOV.U32 R9, RZ, RZ, R4.reuse ;  /* 0x000000ffff090224 */ /* 0x100fe200078e0004 */
[----:B------:R-:W-:Y:S01]  /*0320*/  @P4 MOV R14, R4 ;  /* 0x00000004000e4202 */ /* 0x000fe20000000f00 */
[--C-:B------:R-:W-:Y:S02]  /*0330*/  @P1 IMAD.MOV.U32 R10, RZ, RZ, R4.reuse ;  /* 0x000000ffff0a1224 */ /* 0x100fe400078e0004 */
[--C-:B------:R-:W-:Y:S02]  /*0340*/  @P2 IMAD.MOV.U32 R12, RZ, RZ, R4.reuse ;  /* 0x000000ffff0c2224 */ /* 0x100fe400078e0004 */
[--C-:B------:R-:W-:Y:S02]  /*0350*/  @P3 IMAD.MOV.U32 R13, RZ, RZ, R4.reuse ;  /* 0x000000ffff0d3224 */ /* 0x100fe400078e0004 */
[----:B------:R-:W-:Y:S01]  /*0360*/  @P5 IMAD.MOV.U32 R15, RZ, RZ, R4 ;  /* 0x000000ffff0f5224 */ /* 0x000fe200078e0004 */
[----:B------:R-:W-:Y:S06]  /*0370*/  BRA.U UP0, `(.L_x_2) ;  /* 0xfffffffd00a07547 */ /* 0x000fec000b83ffff */
[----:B------:R-:W-:Y:S01]  /*0380*/  SHF.R.U32.HI R3, RZ, 0x17, R0 ;  /* 0x00000017ff037819 */ /* 0x000fe20000011600 */
[----:B------:R-:W-:Y:S03]  /*0390*/  BSSY.RECONVERGENT B1, `(.L_x_3) ;  /* 0x0000029000017945 */ /* 0x000fe60003800200 */
[C---:B------:R-:W-:Y:S02]  /*03a0*/  LOP3.LUT R4, R3.reuse, 0xe0, RZ, 0xc0, !PT ;  /* 0x000000e003047812 */ /* 0x040fe400078ec0ff */
[----:B------:R-:W-:-:S03]  /*03b0*/  LOP3.LUT P6, RZ, R3, 0x1f, RZ, 0xc0, !PT ;  /* 0x0000001f03ff7812 */ /* 0x000fc600078cc0ff */
[----:B------:R-:W-:-:S05]  /*03c0*/  VIADD R4, R4, 0xffffff80 ;  /* 0xffffff8004047836 */ /* 0x000fca0000000000 */
[----:B------:R-:W-:-:S05]  /*03d0*/  SHF.R.U32.HI R4, RZ, 0x5, R4 ;  /* 0x00000005ff047819 */ /* 0x000fca0000011604 */
[----:B------:R-:W-:-:S05]  /*03e0*/  IMAD.U32 R6, R4, -0x4, RZ ;  /* 0xfffffffc04067824 */ /* 0x000fca00078e00ff */
[C---:B------:R-:W-:Y:S02]  /*03f0*/  ISETP.EQ.AND P3, PT, R6.reuse, -0x18, PT ;  /* 0xffffffe80600780c */ /* 0x040fe40003f62270 */
[C---:B------:R-:W-:Y:S02]  /*0400*/  ISETP.EQ.AND P4, PT, R6.reuse, -0x14, PT ;  /* 0xffffffec0600780c */ /* 0x040fe40003f82270 */
[C---:B------:R-:W-:Y:S02]  /*0410*/  ISETP.EQ.AND P2, PT, R6.reuse, -0x10, PT ;  /* 0xfffffff00600780c */ /* 0x040fe40003f42270 */
[C---:B------:R-:W-:Y:S02]  /*0420*/  ISETP.EQ.AND P1, PT, R6.reuse, -0xc, PT ;  /* 0xfffffff40600780c */ /* 0x040fe40003f22270 */
[C---:B------:R-:W-:Y:S02]  /*0430*/  ISETP.EQ.AND P0, PT, R6.reuse, -0x8, PT ;  /* 0xfffffff80600780c */ /* 0x040fe40003f02270 */
[----:B------:R-:W-:-:S03]  /*0440*/  ISETP.EQ.AND P5, PT, R6, RZ, PT ;  /* 0x000000ff0600720c */ /* 0x000fc60003fa2270 */
[----:B------:R-:W-:Y:S02]  /*0450*/  @P3 MOV R4, R9 ;  /* 0x0000000900043202 */ /* 0x000fe40000000f00 */
[C---:B------:R-:W-:Y:S01]  /*0460*/  ISETP.EQ.AND P3, PT, R6.reuse, -0x4, PT ;  /* 0xfffffffc0600780c */ /* 0x040fe20003f62270 */
[----:B------:R-:W-:Y:S02]  /*0470*/  @P4 IMAD.MOV.U32 R5, RZ, RZ, R9 ;  /* 0x000000ffff054224 */ /* 0x000fe400078e0009 */
[----:B------:R-:W-:Y:S01]  /*0480*/  @P4 IMAD.MOV.U32 R4, RZ, RZ, R10 ;  /* 0x000000ffff044224 */ /* 0x000fe200078e000a */
[----:B------:R-:W-:Y:S01]  /*0490*/  ISETP.EQ.AND P4, PT, R6, 0x4, PT ;  /* 0x000000040600780c */ /* 0x000fe20003f82270 */
[----:B------:R-:W-:Y:S02]  /*04a0*/  @P2 IMAD.MOV.U32 R4, RZ, RZ, R12 ;  /* 0x000000ffff042224 */ /* 0x000fe400078e000c */
[----:B------:R-:W-:Y:S02]  /*04b0*/  @P1 IMAD.MOV.U32 R4, RZ, RZ, R13 ;  /* 0x000000ffff041224 */ /* 0x000fe400078e000d */
[----:B------:R-:W-:-:S02]  /*04c0*/  @P0 IMAD.MOV.U32 R4, RZ, RZ, R14 ;  /* 0x000000ffff040224 */ /* 0x000fc400078e000e */
[----:B------:R-:W-:Y:S01]  /*04d0*/  @P2 IMAD.MOV.U32 R5, RZ, RZ, R10 ;  /* 0x000000ffff052224 */ /* 0x000fe200078e000a */
[----:B------:R-:W-:Y:S01]  /*04e0*/  @P1 MOV R5, R12 ;  /* 0x0000000c00051202 */ /* 0x000fe20000000f00 */
[----:B------:R-:W-:Y:S01]  /*04f0*/  @P0 IMAD.MOV.U32 R5, RZ, RZ, R13 ;  /* 0x000000ffff050224 */ /* 0x000fe200078e000d */
[----:B------:R-:W-:Y:S01]  /*0500*/  @P3 MOV R4, R15 ;  /* 0x0000000f00043202 */ /* 0x000fe20000000f00 */
[----:B------:R-:W-:Y:S02]  /*0510*/  @P5 IMAD.MOV.U32 R4, RZ, RZ, R11 ;  /* 0x000000ffff045224 */ /* 0x000fe400078e000b */
[----:B------:R-:W-:Y:S02]  /*0520*/  @P3 IMAD.MOV.U32 R5, RZ, RZ, R14 ;  /* 0x000000ffff053224 */ /* 0x000fe400078e000e */
[----:B------:R-:W-:Y:S02]  /*0530*/  @P5 IMAD.MOV.U32 R5, RZ, RZ, R15 ;  /* 0x000000ffff055224 */ /* 0x000fe400078e000f */
[----:B------:R-:W-:-:S02]  /*0540*/  @P4 IMAD.MOV.U32 R5, RZ, RZ, R11 ;  /* 0x000000ffff054224 */ /* 0x000fc400078e000b */
[----:B------:R-:W-:Y:S01]  /*0550*/  IMAD.MOV.U32 R8, RZ, RZ, R4 ;  /* 0x000000ffff087224 */ /* 0x000fe200078e0004 */
[----:B------:R-:W-:Y:S06]  /*0560*/  @!P6 BRA `(.L_x_4) ;  /* 0x00000000002ce947 */ /* 0x000fec0003800000 */
[----:B------:R-:W-:Y:S01]  /*0570*/  @P2 MOV R4, R9 ;  /* 0x0000000900042202 */ /* 0x000fe20000000f00 */
[----:B------:R-:W-:Y:S01]  /*0580*/  @P1 IMAD.MOV.U32 R4, RZ, RZ, R10 ;  /* 0x000000ffff041224 */ /* 0x000fe200078e000a */
[----:B------:R-:W-:Y:S01]  /*0590*/  LOP3.LUT R3, R3, 0x1f, RZ, 0xc0, !PT ;  /* 0x0000001f03037812 */ /* 0x000fe200078ec0ff */
[----:B------:R-:W-:Y:S01]  /*05a0*/  @P0 IMAD.MOV.U32 R4, RZ, RZ, R12 ;  /* 0x000000ffff040224 */ /* 0x000fe200078e000c */
[----:B------:R-:W-:Y:S01]  /*05b0*/  ISETP.EQ.AND P0, PT, R6, 0x8, PT ;  /* 0x000000080600780c */ /* 0x000fe20003f02270 */
[----:B------:R-:W-:Y:S01]  /*05c0*/  @P3 IMAD.MOV.U32 R4, RZ, RZ, R13 ;  /* 0x000000ffff043224 */ /* 0x000fe200078e000d */
[----:B------:R-:W-:Y:S01]  /*05d0*/  SHF.L.W.U32.HI R8, R5, R3, R8 ;  /* 0x0000000305087219 */ /* 0x000fe20000010e08 */
[----:B------:R-:W-:Y:S01]  /*05e0*/  @P5 IMAD.MOV.U32 R4, RZ, RZ, R14 ;  /* 0x000000ffff045224 */ /* 0x000fe200078e000e */
[----:B------:R-:W-:-:S09]  /*05f0*/  @P4 MOV R4, R15 ;  /* 0x0000000f00044202 */ /* 0x000fd20000000f00 */
[----:B------:R-:W-:-:S05]  /*0600*/  @P0 IMAD.MOV.U32 R4, RZ, RZ, R11 ;  /* 0x000000ffff040224 */ /* 0x000fca00078e000b */
[----:B------:R-:W-:-:S07]  /*0610*/  SHF.L.W.U32.HI R5, R4, R3, R5 ;  /* 0x0000000304057219 */ /* 0x000fce0000010e05 */
.L_x_4:
[----:B------:R-:W-:Y:S05]  /*0620*/  BSYNC.RECONVERGENT B1 ;  /* 0x0000000000017941 */ /* 0x000fea0003800200 */
.L_x_3:
[C---:B------:R-:W-:Y:S01]  /*0630*/  SHF.L.W.U32.HI R9, R5.reuse, 0x2, R8 ;  /* 0x0000000205097819 */ /* 0x040fe20000010e08 */
[----:B------:R-:W-:Y:S01]  /*0640*/  IMAD.SHL.U32 R5, R5, 0x4, RZ ;  /* 0x0000000405057824 */ /* 0x000fe200078e00ff */
[----:B------:R-:W-:Y:S01]  /*0650*/  UMOV UR4, 0x54442d19 ;  /* 0x54442d1900047882 */ /* 0x000fe20000000000 */
[----:B------:R-:W-:Y:S01]  /*0660*/  UMOV UR5, 0x3bf921fb ;  /* 0x3bf921fb00057882 */ /* 0x000fe20000000000 */
[----:B------:R-:W-:Y:S02]  /*0670*/  SHF.R.S32.HI R4, RZ, 0x1f, R9 ;  /* 0x0000001fff047819 */ /* 0x000fe40000011409 */
[----:B------:R-:W-:Y:S02]  /*0680*/  ISETP.GE.AND P0, PT, R0, RZ, PT ;  /* 0x000000ff0000720c */ /* 0x000fe40003f06270 */
[C---:B------:R-:W-:Y:S02]  /*0690*/  LOP3.LUT R6, R4.reuse, R5, RZ, 0x3c, !PT ;  /* 0x0000000504067212 */ /* 0x040fe400078e3cff */
[----:B------:R-:W-:-:S02]  /*06a0*/  LOP3.LUT R7, R4, R9, RZ, 0x3c, !PT ;  /* 0x0000000904077212 */ /* 0x000fc400078e3cff */
[----:B------:R-:W-:Y:S02]  /*06b0*/  SHF.R.U32.HI R3, RZ, 0x1e, R8 ;  /* 0x0000001eff037819 */ /* 0x000fe40000011608 */
[----:B------:R-:W0:Y:S01]  /*06c0*/  I2F.F64.S64 R4, R6 ;  /* 0x0000000600047312 */ /* 0x000e220000301c00 */
[C---:B------:R-:W-:Y:S02]  /*06d0*/  LOP3.LUT R0, R9.reuse, R0, RZ, 0x3c, !PT ;  /* 0x0000000009007212 */ /* 0x040fe400078e3cff */
[----:B------:R-:W-:Y:S02]  /*06e0*/  LEA.HI R3, R9, R3, RZ, 0x1 ;  /* 0x0000000309037211 */ /* 0x000fe400078f08ff */
[----:B------:R-:W-:-:S03]  /*06f0*/  ISETP.GE.AND P1, PT, R0, RZ, PT ;  /* 0x000000ff0000720c */ /* 0x000fc60003f26270 */
[----:B------:R-:W-:-:S04]  /*0700*/  IMAD.MOV R0, RZ, RZ, -R3 ;  /* 0x000000ffff007224 */ /* 0x000fc800078e0a03 */
[----:B------:R-:W-:Y:S01]  /*0710*/  @!P0 IMAD.MOV.U32 R3, RZ, RZ, R0 ;  /* 0x000000ffff038224 */ /* 0x000fe200078e0000 */
[----:B0-----:R-:W-:-:S10]  /*0720*/  DMUL R4, R4, UR4 ;  /* 0x0000000404047c28 */ /* 0x001fd40008000000 */
[----:B------:R-:W0:Y:S02]  /*0730*/  F2F.F32.F64 R4, R4 ;  /* 0x0000000400047310 */ /* 0x000e240000301000 */
[----:B0-----:R-:W-:-:S07]  /*0740*/  FSEL R6, -R4, R4, !P1 ;  /* 0x0000000404067208 */ /* 0x001fce0004800100 */
.L_x_1:
[----:B------:R-:W-:Y:S05]  /*0750*/  BSYNC.RECONVERGENT B0 ;  /* 0x0000000000007941 */ /* 0x000fea0003800200 */
.L_x_0:
[----:B------:R-:W-:Y:S01]  /*0760*/  MOV R0, 0x37cbac00 ;  /* 0x37cbac0000007802 */ /* 0x000fe20000000f00 */
[----:B------:R-:W-:Y:S01]  /*0770*/  FMUL R7, R6, R6 ;  /* 0x0000000606077220 */ /* 0x000fe20000400000 */
[----:B------:R-:W-:Y:S01]  /*0780*/  LOP3.LUT R8, R3, 0x1, RZ, 0xc0, !PT ;  /* 0x0000000103087812 */ /* 0x000fe200078ec0ff */
[----:B------:R-:W0:Y:S01]  /*0790*/  LDC.64 R4, c[0x0][0x388] ;  /* 0x0000e200ff047b82 */ /* 0x000e220000000a00 */
[----:B------:R-:W-:Y:S02]  /*07a0*/  IMAD.MOV.U32 R9, RZ, RZ, 0x3effffff ;  /* 0x3effffffff097424 */ /* 0x000fe400078e00ff */
[----:B------:R-:W-:Y:S01]  /*07b0*/  FFMA R0, R7, R0, -0.0013887860113754868507 ;  /* 0xbab607ed07007423 */ /* 0x000fe20000000000 */
[----:B------:R-:W-:Y:S01]  /*07c0*/  ISETP.NE.U32.AND P0, PT, R8, 0x1, PT ;  /* 0x000000010800780c */ /* 0x000fe20003f05070 */
[----:B------:R-:W-:Y:S01]  /*07d0*/  IMAD.MOV.U32 R8, RZ, RZ, 0x3d2aaabb ;  /* 0x3d2aaabbff087424 */ /* 0x000fe200078e00ff */
[----:B------:R-:W-:Y:S02]  /*07e0*/  LOP3.LUT P1, RZ, R3, 0x2, RZ, 0xc0, !PT ;  /* 0x0000000203ff7812 */ /* 0x000fe4000782c0ff */
[----:B------:R-:W-:-:S02]  /*07f0*/  FSEL R0, R0, -0.00019574658654164522886, !P0 ;  /* 0xb94d415300007808 */ /* 0x000fc40004000000 */
[----:B------:R-:W-:Y:S02]  /*0800*/  FSEL R8, R8, 0.0083327032625675201416, !P0 ;  /* 0x3c0885e408087808 */ /* 0x000fe40004000000 */
[----:B------:R-:W-:-:S03]  /*0810*/  FSEL R3, -R9, -0.16666662693023681641, !P0 ;  /* 0xbe2aaaa809037808 */ /* 0x000fc60004000100 */
[----:B------:R-:W-:Y:S01]  /*0820*/  FFMA R8, R7, R0, R8 ;  /* 0x0000000007087223 */ /* 0x000fe20000000008 */
[----:B------:R-:W-:-:S03]  /*0830*/  FSEL R0, R6, 1, P0 ;  /* 0x3f80000006007808 */ /* 0x000fc60000000000 */
[C---:B------:R-:W-:Y:S02]  /*0840*/  FFMA R3, R7.reuse, R8, R3 ;  /* 0x0000000807037223 */ /* 0x040fe40000000003 */
[----:B------:R-:W-:-:S04]  /*0850*/  FFMA R7, R7, R0, RZ ;  /* 0x0000000007077223 */ /* 0x000fc800000000ff */
[----:B------:R-:W-:Y:S01]  /*0860*/  FFMA R3, R7, R3, R0 ;  /* 0x0000000307037223 */ /* 0x000fe20000000000 */
[----:B0-----:R-:W-:-:S04]  /*0870*/  IMAD.WIDE R4, R2, 0x4, R4 ;  /* 0x0000000402047825 */ /* 0x001fc800078e0204 */
[----:B------:R-:W-:-:S05]  /*0880*/  @P1 FADD R3, RZ, -R3 ;  /* 0x80000003ff031221 */ /* 0x000fca0000000000 */
[----:B------:R-:W-:Y:S01]  /*0890*/  STG.E desc[UR6][R4.64], R3 ;  /* 0x0000000304007986 */ /* 0x000fe2000c101906 */
[----:B------:R-:W-:Y:S05]  /*08a0*/  EXIT ;  /* 0x000000000000794d */ /* 0x000fea0003800000 */
.L_x_5:
[----:B------:R-:W-:-:S00]  /*08b0*/  BRA `(.L_x_5) ;  /* 0xfffffffc00fc7947 */ /* 0x000fc0000383ffff */
[----:B------:R-:W-:-:S00]  /*08c0*/  NOP ;  /* 0x0000000000007918 */ /* 0x000fc00000000000 */
        /* <DEDUP_REMOVED lines=11> */
.L_x_6:


//--------------------- .nv.global.init           --------------------------
	.section	.nv.global.init,"aw",@progbits
	.align	4
.nv.global.init:
	.type		__cudart_i2opi_f,@object
	.size		__cudart_i2opi_f,(.L_0 - __cudart_i2opi_f)
__cudart_i2opi_f:
        /*0000*/ 	.byte	0x41, 0x90, 0x43, 0x3c, 0x99, 0x95, 0x62, 0xdb, 0xc0, 0xdd, 0x34, 0xf5, 0xd1, 0x57, 0x27, 0xfc
        /*0010*/ 	.byte	0x29, 0x15, 0x44, 0x4e, 0x6e, 0x83, 0xf9, 0xa2
.L_0:


//--------------------- .nv.shared.reserved.0     --------------------------
	.section	.nv.shared.reserved.0,"aw",@nobits
	.weak		__nv_reservedSMEM_offset_0_alias
	.size		__nv_reservedSMEM_offset_0_alias, 0, 64
	.other		__nv_reservedSMEM_offset_0_alias,@"STO_CUDA_RESERVED_SHARED STV_DEFAULT"
__nv_reservedSMEM_offset_0_alias:
	.zero		0
	.zero		64


//--------------------- .nv.constant0._Z7addVecsPfS_i --------------------------
	.section	.nv.constant0._Z7addVecsPfS_i,"a",@progbits
	.sectionflags	@""
	.align	4
.nv.constant0._Z7addVecsPfS_i:
	.zero		916


//--------------------- SYMBOLS --------------------------

	.type		.nv.reservedSmem.offset0,@object
	.size		.nv.reservedSmem.offset0,0x4
